//
// Generated by NVIDIA NVVM Compiler
//
// Compiler Build ID: CL-36424714
// Cuda compilation tools, release 13.0, V13.0.88
// Based on NVVM 20.0.0
//

.version 9.0
.target sm_100
.address_size 64

	// .globl	_Z13stancilKernelPfS_

.visible .entry _Z13stancilKernelPfS_(
	.param .u64 .ptr .align 1 _Z13stancilKernelPfS__param_0,
	.param .u64 .ptr .align 1 _Z13stancilKernelPfS__param_1
)
{
	.reg .pred 	%p<2>;
	.reg .b32 	%r<29>;
	.reg .b32 	%f<14>;
	.reg .b64 	%rd<18>;

	ld.param.u64 	%rd1, [_Z13stancilKernelPfS__param_0];
	ld.param.u64 	%rd2, [_Z13stancilKernelPfS__param_1];
	mov.u32 	%r4, %ctaid.z;
	mov.u32 	%r5, %ntid.z;
	mov.u32 	%r6, %tid.z;
	mad.lo.s32 	%r1, %r4, %r5, %r6;
	mov.u32 	%r7, %ctaid.y;
	mov.u32 	%r8, %ntid.y;
	mov.u32 	%r9, %tid.y;
	mad.lo.s32 	%r10, %r7, %r8, %r9;
	mov.u32 	%r11, %ctaid.x;
	mov.u32 	%r12, %ntid.x;
	mov.u32 	%r13, %tid.x;
	mad.lo.s32 	%r3, %r11, %r12, %r13;
	add.s32 	%r14, %r1, -1;
	add.s32 	%r15, %r10, -1;
	max.u32 	%r16, %r14, %r15;
	add.s32 	%r17, %r3, -1;
	max.u32 	%r18, %r17, %r16;
	setp.gt.u32 	%p1, %r18, 2;
	@%p1 bra 	$L__BB0_2;
	cvta.to.global.u64 	%rd3, %rd1;
	cvta.to.global.u64 	%rd4, %rd2;
	shl.b32 	%r19, %r1, 4;
	shl.b32 	%r20, %r10, 2;
	add.s32 	%r21, %r20, %r3;
	add.s32 	%r22, %r21, %r19;
	mul.wide.u32 	%rd5, %r22, 4;
	add.s64 	%rd6, %rd3, %rd5;
	ld.global.f32 	%f1, [%rd6];
	add.s32 	%r23, %r3, %r19;
	add.s32 	%r24, %r23, %r20;
	add.s32 	%r25, %r24, -16;
	mul.wide.u32 	%rd7, %r25, 4;
	add.s64 	%rd8, %rd3, %rd7;
	ld.global.f32 	%f2, [%rd8];
	add.f32 	%f3, %f1, %f2;
	mul.wide.u32 	%rd9, %r24, 4;
	add.s64 	%rd10, %rd3, %rd9;
	ld.global.f32 	%f4, [%rd10+64];
	add.f32 	%f5, %f3, %f4;
	add.s32 	%r26, %r24, -4;
	mul.wide.u32 	%rd11, %r26, 4;
	add.s64 	%rd12, %rd3, %rd11;
	ld.global.f32 	%f6, [%rd12];
	add.f32 	%f7, %f5, %f6;
	add.s32 	%r27, %r24, 4;
	mul.wide.u32 	%rd13, %r27, 4;
	add.s64 	%rd14, %rd3, %rd13;
	ld.global.f32 	%f8, [%rd14];
	add.f32 	%f9, %f7, %f8;
	ld.global.f32 	%f10, [%rd6+4];
	add.f32 	%f11, %f9, %f10;
	add.s32 	%r28, %r22, -1;
	mul.wide.u32 	%rd15, %r28, 4;
	add.s64 	%rd16, %rd3, %rd15;
	ld.global.f32 	%f12, [%rd16];
	add.f32 	%f13, %f11, %f12;
	add.s64 	%rd17, %rd4, %rd5;
	st.global.f32 	[%rd17], %f13;
$L__BB0_2:
	ret;

}


// ===== COMPILED SASS (sm_100) =====

	.target	sm_100

	.elftype	@"ET_EXEC"


//--------------------- .note.nv.tkinfo           --------------------------
	.section	.note.nv.tkinfo,"",@"SHT_NOTE"
	.sectionflags	@"SHF_NOTE_NV_TKINFO"
	.tkinfo
        /*0018*/ 	.word	0x00000002
        /*0030*/ 	.string	""
        /*0030*/ 	.string	"ptxas"
        /*0030*/ 	.string	"Cuda compilation tools, release 13.0, V13.0.88"
        /*0030*/ 	.string	"Build cuda_13.0.r13.0/compiler.36424714_0"
        /*0030*/ 	.string	"-arch sm_100 -m 64 "



//--------------------- .note.nv.cuinfo           --------------------------
	.section	.note.nv.cuinfo,"",@"SHT_NOTE"
	.sectionflags	@"SHF_NOTE_NV_CUINFO"
        /*0018*/ 	.short	0x0002
        /*001a*/ 	.short	0x0064
        /*001c*/ 	.short	0x0082
	.zero		2


//--------------------- .nv.info                  --------------------------
	.section	.nv.info,"",@"SHT_CUDA_INFO"
	.align	4


	//----- nvinfo : EIATTR_REGCOUNT
	.align		4
        /*0000*/ 	.byte	0x04, 0x2f
        /*0002*/ 	.short	(.L_1 - .L_0)
	.align		4
.L_0:
        /*0004*/ 	.word	index@(_Z13stancilKernelPfS_)
        /*0008*/ 	.word	0x00000016


	//----- nvinfo : EIATTR_FRAME_SIZE
	.align		4
.L_1:
        /*000c*/ 	.byte	0x04, 0x11
        /*000e*/ 	.short	(.L_3 - .L_2)
	.align		4
.L_2:
        /*0010*/ 	.word	index@(_Z13stancilKernelPfS_)
        /*0014*/ 	.word	0x00000000


	//----- nvinfo : EIATTR_MIN_STACK_SIZE
	.align		4
.L_3:
        /*0018*/ 	.byte	0x04, 0x12
        /*001a*/ 	.short	(.L_5 - .L_4)
	.align		4
.L_4:
        /*001c*/ 	.word	index@(_Z13stancilKernelPfS_)
        /*0020*/ 	.word	0x00000000
.L_5:


//--------------------- .nv.compat                --------------------------
	.section	.nv.compat,"",@"SHT_CUDA_COMPAT_INFO"
	.align	4
        /*0000*/ 	.byte	0x02, 0x09, 0x00, 0x00, 0x02, 0x02, 0x01, 0x00, 0x02, 0x05, 0x05, 0x00, 0x03, 0x07, 0x01, 0x01
        /*0010*/ 	.byte	0x02, 0x03, 0x00, 0x00, 0x02, 0x06, 0x01, 0x00, 0x04, 0x0b, 0x08, 0x00, 0x09, 0x00, 0x00, 0x00
        /*0020*/ 	.byte	0x00, 0x00, 0x00, 0x00


//--------------------- .nv.info._Z13stancilKernelPfS_ --------------------------
	.section	.nv.info._Z13stancilKernelPfS_,"",@"SHT_CUDA_INFO"
	.sectionflags	@""
	.align	4


	//----- nvinfo : EIATTR_CUDA_API_VERSION
	.align		4
        /*0000*/ 	.byte	0x04, 0x37
        /*0002*/ 	.short	(.L_7 - .L_6)
.L_6:
        /*0004*/ 	.word	0x00000082


	//----- nvinfo : EIATTR_KPARAM_INFO
	.align		4
.L_7:
        /*0008*/ 	.byte	0x04, 0x17
        /*000a*/ 	.short	(.L_9 - .L_8)
.L_8:
        /*000c*/ 	.word	0x00000000
        /*0010*/ 	.short	0x0001
        /*0012*/ 	.short	0x0008
        /*0014*/ 	.byte	0x00, 0xf5, 0x21, 0x00


	//----- nvinfo : EIATTR_KPARAM_INFO
	.align		4
.L_9:
        /*0018*/ 	.byte	0x04, 0x17
        /*001a*/ 	.short	(.L_11 - .L_10)
.L_10:
        /*001c*/ 	.word	0x00000000
        /*0020*/ 	.short	0x0000
        /*0022*/ 	.short	0x0000
        /*0024*/ 	.byte	0x00, 0xf5, 0x21, 0x00


	//----- nvinfo : EIATTR_SPARSE_MMA_MASK
	.align		4
.L_11:
        /*0028*/ 	.byte	0x03, 0x50
        /*002a*/ 	.short	0x0000


	//----- nvinfo : EIATTR_MAXREG_COUNT
	.align		4
        /*002c*/ 	.byte	0x03, 0x1b
        /*002e*/ 	.short	0x00ff


	//----- nvinfo : EIATTR_MERCURY_ISA_VERSION
	.align		4
        /*0030*/ 	.byte	0x03, 0x5f
        /*0032*/ 	.short	0x0101


	//----- nvinfo : EIATTR_VRC_CTA_INIT_COUNT
	.align		4
        /*0034*/ 	.byte	0x02, 0x4a
	.zero		1
	.zero		1


	//----- nvinfo : EIATTR_EXIT_INSTR_OFFSETS
	.align		4
        /*0038*/ 	.byte	0x04, 0x1c
        /*003a*/ 	.short	(.L_13 - .L_12)


	//   ....[0]....
.L_12:
        /*003c*/ 	.word	0x00000110


	//   ....[1]....
        /*0040*/ 	.word	0x00000320


	//----- nvinfo : EIATTR_CBANK_PARAM_SIZE
	.align		4
.L_13:
        /*0044*/ 	.byte	0x03, 0x19
        /*0046*/ 	.short	0x0010


	//----- nvinfo : EIATTR_PARAM_CBANK
	.align		4
        /*0048*/ 	.byte	0x04, 0x0a
        /*004a*/ 	.short	(.L_15 - .L_14)
	.align		4
.L_14:
        /*004c*/ 	.word	index@(.nv.constant0._Z13stancilKernelPfS_)
        /*0050*/ 	.short	0x0380
        /*0052*/ 	.short	0x0010


	//----- nvinfo : EIATTR_SW_WAR
	.align		4
.L_15:
        /*0054*/ 	.byte	0x04, 0x36
        /*0056*/ 	.short	(.L_17 - .L_16)
.L_16:
        /*0058*/ 	.word	0x00000008
.L_17:


//--------------------- .nv.callgraph             --------------------------
	.section	.nv.callgraph,"",@"SHT_CUDA_CALLGRAPH"
	.align	4
	.sectionentsize	8
	.align		4
        /*0000*/ 	.word	0x00000000
	.align		4
        /*0004*/ 	.word	0xffffffff
	.align		4
        /*0008*/ 	.word	0x00000000
	.align		4
        /*000c*/ 	.word	0xfffffffe
	.align		4
        /*0010*/ 	.word	0x00000000
	.align		4
        /*0014*/ 	.word	0xfffffffd
	.align		4
        /*0018*/ 	.word	0x00000000
	.align		4
        /*001c*/ 	.word	0xfffffffc


//--------------------- .text._Z13stancilKernelPfS_ --------------------------
	.section	.text._Z13stancilKernelPfS_,"ax",@progbits
	.align	128
        .global         _Z13stancilKernelPfS_
        .type           _Z13stancilKernelPfS_,@function
        .size           _Z13stancilKernelPfS_,(.L_x_1 - _Z13stancilKernelPfS_)
        .other          _Z13stancilKernelPfS_,@"STO_CUDA_ENTRY STV_DEFAULT"
_Z13stancilKernelPfS_:
.text._Z13stancilKernelPfS_:
[----:B------:R-:W-:Y:S01]  /*0000*/  LDC R1, c[0x0][0x37c] ;  /* 0x0000df00ff017b82 */ /* 0x000fe20000000800 */
[----:B------:R-:W0:Y:S07]  /*0010*/  S2R R3, SR_TID.Y ;  /* 0x0000000000037919 */ /* 0x000e2e0000002200 */
[----:B------:R-:W1:Y:S01]  /*0020*/  LDC R7, c[0x0][0x368] ;  /* 0x0000da00ff077b82 */ /* 0x000e620000000800 */
[----:B------:R-:W1:Y:S01]  /*0030*/  S2R R2, SR_TID.Z ;  /* 0x0000000000027919 */ /* 0x000e620000002300 */
[----:B------:R-:W2:Y:S06]  /*0040*/  S2R R5, SR_TID.X ;  /* 0x0000000000057919 */ /* 0x000eac0000002100 */
[----:B------:R-:W0:Y:S08]  /*0050*/  S2UR UR5, SR_CTAID.Y ;  /* 0x00000000000579c3 */ /* 0x000e300000002600 */
[----:B------:R-:W0:Y:S08]  /*0060*/  LDC R0, c[0x0][0x364] ;  /* 0x0000d900ff007b82 */ /* 0x000e300000000800 */
[----:B------:R-:W1:Y:S08]  /*0070*/  S2UR UR4, SR_CTAID.Z ;  /* 0x00000000000479c3 */ /* 0x000e700000002700 */
[----:B------:R-:W2:Y:S08]  /*0080*/  S2UR UR6, SR_CTAID.X ;  /* 0x00000000000679c3 */ /* 0x000eb00000002500 */
[----:B------:R-:W2:Y:S01]  /*0090*/  LDC R4, c[0x0][0x360] ;  /* 0x0000d800ff047b82 */ /* 0x000ea20000000800 */
[----:B0-----:R-:W-:-:S02]  /*00a0*/  IMAD R0, R0, UR5, R3 ;  /* 0x0000000500007c24 */ /* 0x001fc4000f8e0203 */
[----:B-1----:R-:W-:-:S03]  /*00b0*/  IMAD R7, R7, UR4, R2 ;  /* 0x0000000407077c24 */ /* 0x002fc6000f8e0202 */
[----:B------:R-:W-:-:S04]  /*00c0*/  IADD3 R2, PT, PT, R0, -0x1, RZ ;  /* 0xffffffff00027810 */ /* 0x000fc80007ffe0ff */
[----:B------:R-:W-:Y:S01]  /*00d0*/  VIADDMNMX.U32 R3, R7, 0xffffffff, R2, !PT ;  /* 0xffffffff07037846 */ /* 0x000fe20007800002 */
[----:B--2---:R-:W-:-:S05]  /*00e0*/  IMAD R4, R4, UR6, R5 ;  /* 0x0000000604047c24 */ /* 0x004fca000f8e0205 */
[----:B------:R-:W-:-:S04]  /*00f0*/  VIADDMNMX.U32 R3, R4, 0xffffffff, R3, !PT ;  /* 0xffffffff04037846 */ /* 0x000fc80007800003 */
[----:B------:R-:W-:-:S13]  /*0100*/  ISETP.GT.U32.AND P0, PT, R3, 0x2, PT ;  /* 0x000000020300780c */ /* 0x000fda0003f04070 */
[----:B------:R-:W-:Y:S05]  /*0110*/  @P0 EXIT ;  /* 0x000000000000094d */ /* 0x000fea0003800000 */
[----:B------:R-:W0:Y:S01]  /*0120*/  LDC.64 R2, c[0x0][0x380] ;  /* 0x0000e000ff027b82 */ /* 0x000e220000000a00 */
[-C--:B------:R-:W-:Y:S01]  /*0130*/  LEA R5, R7, R4.reuse, 0x4 ;  /* 0x0000000407057211 */ /* 0x080fe200078e20ff */
[----:B------:R-:W1:Y:S03]  /*0140*/  LDCU.64 UR4, c[0x0][0x358] ;  /* 0x00006b00ff0477ac */ /* 0x000e660008000a00 */
[C---:B------:R-:W-:Y:S02]  /*0150*/  LEA R13, R0.reuse, R5, 0x2 ;  /* 0x00000005000d7211 */ /* 0x040fe400078e10ff */
[----:B------:R-:W-:Y:S02]  /*0160*/  LEA R0, R0, R4, 0x2 ;  /* 0x0000000400007211 */ /* 0x000fe400078e10ff */
[----:B------:R-:W-:Y:S02]  /*0170*/  IADD3 R9, PT, PT, R13, -0x10, RZ ;  /* 0xfffffff00d097810 */ /* 0x000fe40007ffe0ff */
[----:B------:R-:W-:-:S02]  /*0180*/  LEA R7, R7, R0, 0x4 ;  /* 0x0000000007077211 */ /* 0x000fc400078e20ff */
[C---:B------:R-:W-:Y:S02]  /*0190*/  IADD3 R15, PT, PT, R13.reuse, -0x4, RZ ;  /* 0xfffffffc0d0f7810 */ /* 0x040fe40007ffe0ff */
[----:B------:R-:W-:Y:S01]  /*01a0*/  IADD3 R19, PT, PT, R13, 0x4, RZ ;  /* 0x000000040d137810 */ /* 0x000fe20007ffe0ff */
[----:B0-----:R-:W-:-:S04]  /*01b0*/  IMAD.WIDE.U32 R8, R9, 0x4, R2 ;  /* 0x0000000409087825 */ /* 0x001fc800078e0002 */
[--C-:B------:R-:W-:Y:S01]  /*01c0*/  IMAD.WIDE.U32 R4, R7, 0x4, R2.reuse ;  /* 0x0000000407047825 */ /* 0x100fe200078e0002 */
[----:B-1----:R0:W2:Y:S03]  /*01d0*/  LDG.E R17, desc[UR4][R8.64] ;  /* 0x0000000408117981 */ /* 0x0020a6000c1e1900 */
[--C-:B------:R-:W-:Y:S01]  /*01e0*/  IMAD.WIDE.U32 R10, R13, 0x4, R2.reuse ;  /* 0x000000040d0a7825 */ /* 0x100fe200078e0002 */
[----:B------:R-:W2:Y:S03]  /*01f0*/  LDG.E R0, desc[UR4][R4.64] ;  /* 0x0000000404007981 */ /* 0x000ea6000c1e1900 */
[--C-:B------:R-:W-:Y:S02]  /*0200*/  IMAD.WIDE.U32 R12, R15, 0x4, R2.reuse ;  /* 0x000000040f0c7825 */ /* 0x100fe400078e0002 */
[----:B------:R-:W3:Y:S01]  /*0210*/  LDG.E R11, desc[UR4][R10.64+0x40] ;  /* 0x000040040a0b7981 */ /* 0x000ee2000c1e1900 */
[----:B0-----:R-:W0:Y:S01]  /*0220*/  LDC.64 R8, c[0x0][0x388] ;  /* 0x0000e200ff087b82 */ /* 0x001e220000000a00 */
[--C-:B------:R-:W-:Y:S01]  /*0230*/  IMAD.WIDE.U32 R14, R19, 0x4, R2.reuse ;  /* 0x00000004130e7825 */ /* 0x100fe200078e0002 */
[----:B------:R-:W-:Y:S01]  /*0240*/  IADD3 R19, PT, PT, R7, -0x1, RZ ;  /* 0xffffffff07137810 */ /* 0x000fe20007ffe0ff */
[----:B------:R-:W4:Y:S04]  /*0250*/  LDG.E R13, desc[UR4][R12.64] ;  /* 0x000000040c0d7981 */ /* 0x000f28000c1e1900 */
[----:B------:R-:W5:Y:S01]  /*0260*/  LDG.E R15, desc[UR4][R14.64] ;  /* 0x000000040e0f7981 */ /* 0x000f62000c1e1900 */
[----:B------:R-:W-:-:S03]  /*0270*/  IMAD.WIDE.U32 R2, R19, 0x4, R2 ;  /* 0x0000000413027825 */ /* 0x000fc600078e0002 */
[----:B------:R-:W5:Y:S04]  /*0280*/  LDG.E R19, desc[UR4][R4.64+0x4] ;  /* 0x0000040404137981 */ /* 0x000f68000c1e1900 */
[----:B------:R-:W5:Y:S01]  /*0290*/  LDG.E R3, desc[UR4][R2.64] ;  /* 0x0000000402037981 */ /* 0x000f62000c1e1900 */
[----:B0-----:R-:W-:-:S04]  /*02a0*/  IMAD.WIDE.U32 R6, R7, 0x4, R8 ;  /* 0x0000000407067825 */ /* 0x001fc800078e0008 */
[----:B--2---:R-:W-:-:S04]  /*02b0*/  FADD R0, R0, R17 ;  /* 0x0000001100007221 */ /* 0x004fc80000000000 */
[----:B---3--:R-:W-:-:S04]  /*02c0*/  FADD R0, R0, R11 ;  /* 0x0000000b00007221 */ /* 0x008fc80000000000 */
[----:B----4-:R-:W-:-:S04]  /*02d0*/  FADD R0, R0, R13 ;  /* 0x0000000d00007221 */ /* 0x010fc80000000000 */
[----:B-----5:R-:W-:-:S04]  /*02e0*/  FADD R0, R0, R15 ;  /* 0x0000000f00007221 */ /* 0x020fc80000000000 */
[----:B------:R-:W-:-:S04]  /*02f0*/  FADD R0, R0, R19 ;  /* 0x0000001300007221 */ /* 0x000fc80000000000 */
[----:B------:R-:W-:-:S05]  /*0300*/  FADD R9, R0, R3 ;  /* 0x0000000300097221 */ /* 0x000fca0000000000 */
[----:B------:R-:W-:Y:S01]  /*0310*/  STG.E desc[UR4][R6.64], R9 ;  /* 0x0000000906007986 */ /* 0x000fe2000c101904 */
[----:B------:R-:W-:Y:S05]  /*0320*/  EXIT ;  /* 0x000000000000794d */ /* 0x000fea0003800000 */
.L_x_0:
[----:B------:R-:W-:-:S00]  /*0330*/  BRA `(.L_x_0) ;  /* 0xfffffffc00fc7947 */ /* 0x000fc0000383ffff */
[----:B------:R-:W-:-:S00]  /*0340*/  NOP ;  /* 0x0000000000007918 */ /* 0x000fc00000000000 */
        /* <DEDUP_REMOVED lines=11> */
.L_x_1:


//--------------------- .nv.shared.reserved.0     --------------------------
	.section	.nv.shared.reserved.0,"aw",@nobits
	.weak		__nv_reservedSMEM_offset_0_alias
	.size		__nv_reservedSMEM_offset_0_alias, 0, 64
	.other		__nv_reservedSMEM_offset_0_alias,@"STO_CUDA_RESERVED_SHARED STV_DEFAULT"
__nv_reservedSMEM_offset_0_alias:
	.zero		0
	.zero		64


//--------------------- .nv.constant0._Z13stancilKernelPfS_ --------------------------
	.section	.nv.constant0._Z13stancilKernelPfS_,"a",@progbits
	.sectionflags	@""
	.align	4
.nv.constant0._Z13stancilKernelPfS_:
	.zero		912


//--------------------- SYMBOLS --------------------------

	.type		.nv.reservedSmem.offset0,@object
	.size		.nv.reservedSmem.offset0,0x4
